	.headerflags	@"EF_CUDA_TEXMODE_UNIFIED EF_CUDA_64BIT_ADDRESS EF_CUDA_ACCELERATORS EF_CUDA_SM90 EF_CUDA_VIRTUAL_SM(EF_CUDA_SM90)"
	.elftype	@"ET_EXEC"


//--------------------- .nv.info                  --------------------------
	.section	.nv.info,"",@"SHT_CUDA_INFO"
	.align	4


	//----- nvinfo : EIATTR_REGCOUNT
	.align		4
        /*0000*/ 	.byte	0x04, 0x2f
        /*0002*/ 	.short	(.L_3 - .L_2)
	.align		4
.L_2:
        /*0004*/ 	.word	index@(triton_poi_fused__native_batch_norm_legit_no_training_cat_relu_18)
        /*0008*/ 	.word	0x0000001c


	//----- nvinfo : EIATTR_MIN_STACK_SIZE
	.align		4
.L_3:
        /*000c*/ 	.byte	0x04, 0x12
        /*000e*/ 	.short	(.L_5 - .L_4)
	.align		4
.L_4:
        /*0010*/ 	.word	index@(triton_poi_fused__native_batch_norm_legit_no_training_cat_relu_18)
        /*0014*/ 	.word	0x00000000


	//----- nvinfo : EIATTR_FRAME_SIZE
	.align		4
.L_5:
        /*0018*/ 	.byte	0x04, 0x11
        /*001a*/ 	.short	(.L_7 - .L_6)
	.align		4
.L_6:
        /*001c*/ 	.word	index@(triton_poi_fused__native_batch_norm_legit_no_training_cat_relu_18)
        /*0020*/ 	.word	0x00000000


	//----- nvinfo : EIATTR_MIN_STACK_SIZE
	.align		4
.L_7:
        /*0024*/ 	.byte	0x04, 0x12
        /*0026*/ 	.short	(.L_9 - .L_8)
	.align		4
.L_8:
        /*0028*/ 	.word	index@(triton_poi_fused__native_batch_norm_legit_no_training_cat_relu_18)
        /*002c*/ 	.word	0x00000000
.L_9:


//--------------------- .nv.info.triton_poi_fused__native_batch_norm_legit_no_training_cat_relu_18 --------------------------
	.section	.nv.info.triton_poi_fused__native_batch_norm_legit_no_training_cat_relu_18,"",@"SHT_CUDA_INFO"
	.sectionflags	@""
	.align	4


	//----- nvinfo : EIATTR_CUDA_API_VERSION
	.align		4
        /*0000*/ 	.byte	0x04, 0x37
        /*0002*/ 	.short	(.L_11 - .L_10)
.L_10:
        /*0004*/ 	.word	0x0000007c


	//----- nvinfo : EIATTR_KPARAM_INFO
	.align		4
.L_11:
        /*0008*/ 	.byte	0x04, 0x17
        /*000a*/ 	.short	(.L_13 - .L_12)
.L_12:
        /*000c*/ 	.word	0x00000000
        /*0010*/ 	.short	0x0008
        /*0012*/ 	.short	0x0040
        /*0014*/ 	.byte	0x00, 0xf0, 0x11, 0x00


	//----- nvinfo : EIATTR_KPARAM_INFO
	.align		4
.L_13:
        /*0018*/ 	.byte	0x04, 0x17
        /*001a*/ 	.short	(.L_15 - .L_14)
.L_14:
        /*001c*/ 	.word	0x00000000
        /*0020*/ 	.short	0x0007
        /*0022*/ 	.short	0x0038
        /*0024*/ 	.byte	0x00, 0xf4, 0x21, 0x00


	//----- nvinfo : EIATTR_KPARAM_INFO
	.align		4
.L_15:
        /*0028*/ 	.byte	0x04, 0x17
        /*002a*/ 	.short	(.L_17 - .L_16)
.L_16:
        /*002c*/ 	.word	0x00000000
        /*0030*/ 	.short	0x0006
        /*0032*/ 	.short	0x0030
        /*0034*/ 	.byte	0x00, 0xf4, 0x21, 0x00


	//----- nvinfo : EIATTR_KPARAM_INFO
	.align		4
.L_17:
        /*0038*/ 	.byte	0x04, 0x17
        /*003a*/ 	.short	(.L_19 - .L_18)
.L_18:
        /*003c*/ 	.word	0x00000000
        /*0040*/ 	.short	0x0005
        /*0042*/ 	.short	0x0028
        /*0044*/ 	.byte	0x00, 0xf4, 0x21, 0x00


	//----- nvinfo : EIATTR_KPARAM_INFO
	.align		4
.L_19:
        /*0048*/ 	.byte	0x04, 0x17
        /*004a*/ 	.short	(.L_21 - .L_20)
.L_20:
        /*004c*/ 	.word	0x00000000
        /*0050*/ 	.short	0x0004
        /*0052*/ 	.short	0x0020
        /*0054*/ 	.byte	0x00, 0xf4, 0x21, 0x00


	//----- nvinfo : EIATTR_KPARAM_INFO
	.align		4
.L_21:
        /*0058*/ 	.byte	0x04, 0x17
        /*005a*/ 	.short	(.L_23 - .L_22)
.L_22:
        /*005c*/ 	.word	0x00000000
        /*0060*/ 	.short	0x0003
        /*0062*/ 	.short	0x0018
        /*0064*/ 	.byte	0x00, 0xf4, 0x21, 0x00


	//----- nvinfo : EIATTR_KPARAM_INFO
	.align		4
.L_23:
        /*0068*/ 	.byte	0x04, 0x17
        /*006a*/ 	.short	(.L_25 - .L_24)
.L_24:
        /*006c*/ 	.word	0x00000000
        /*0070*/ 	.short	0x0002
        /*0072*/ 	.short	0x0010
        /*0074*/ 	.byte	0x00, 0xf4, 0x21, 0x00


	//----- nvinfo : EIATTR_KPARAM_INFO
	.align		4
.L_25:
        /*0078*/ 	.byte	0x04, 0x17
        /*007a*/ 	.short	(.L_27 - .L_26)
.L_26:
        /*007c*/ 	.word	0x00000000
        /*0080*/ 	.short	0x0001
        /*0082*/ 	.short	0x0008
        /*0084*/ 	.byte	0x00, 0xf4, 0x21, 0x00


	//----- nvinfo : EIATTR_KPARAM_INFO
	.align		4
.L_27:
        /*0088*/ 	.byte	0x04, 0x17
        /*008a*/ 	.short	(.L_29 - .L_28)
.L_28:
        /*008c*/ 	.word	0x00000000
        /*0090*/ 	.short	0x0000
        /*0092*/ 	.short	0x0000
        /*0094*/ 	.byte	0x00, 0xf4, 0x21, 0x00


	//----- nvinfo : EIATTR_SPARSE_MMA_MASK
	.align		4
.L_29:
        /*0098*/ 	.byte	0x03, 0x50
        /*009a*/ 	.short	0x0000


	//----- nvinfo : EIATTR_MAXREG_COUNT
	.align		4
        /*009c*/ 	.byte	0x03, 0x1b
        /*009e*/ 	.short	0x00ff


	//----- nvinfo : EIATTR_EXIT_INSTR_OFFSETS
	.align		4
        /*00a0*/ 	.byte	0x04, 0x1c
        /*00a2*/ 	.short	(.L_31 - .L_30)


	//   ....[0]....
.L_30:
        /*00a4*/ 	.word	0x00000680


	//   ....[1]....
        /*00a8*/ 	.word	0x000006a0


	//----- nvinfo : EIATTR_REQNTID
	.align		4
.L_31:
        /*00ac*/ 	.byte	0x04, 0x10
        /*00ae*/ 	.short	(.L_33 - .L_32)
.L_32:
        /*00b0*/ 	.word	0x00000080
        /*00b4*/ 	.word	0x00000001
        /*00b8*/ 	.word	0x00000001


	//----- nvinfo : EIATTR_CBANK_PARAM_SIZE
	.align		4
.L_33:
        /*00bc*/ 	.byte	0x03, 0x19
        /*00be*/ 	.short	0x0044


	//----- nvinfo : EIATTR_PARAM_CBANK
	.align		4
        /*00c0*/ 	.byte	0x04, 0x0a
        /*00c2*/ 	.short	(.L_35 - .L_34)
	.align		4
.L_34:
        /*00c4*/ 	.word	index@(.nv.constant0.triton_poi_fused__native_batch_norm_legit_no_training_cat_relu_18)
        /*00c8*/ 	.short	0x0210
        /*00ca*/ 	.short	0x0044


	//----- nvinfo : EIATTR_SW_WAR
	.align		4
.L_35:
        /*00cc*/ 	.byte	0x04, 0x36
        /*00ce*/ 	.short	(.L_37 - .L_36)
.L_36:
        /*00d0*/ 	.word	0x00000008
.L_37:


//--------------------- .nv.callgraph             --------------------------
	.section	.nv.callgraph,"",@"SHT_CUDA_CALLGRAPH"
	.align	4
	.sectionentsize	8
	.align		4
        /*0000*/ 	.word	0x00000000
	.align		4
        /*0004*/ 	.word	0xffffffff
	.align		4
        /*0008*/ 	.word	0x00000000
	.align		4
        /*000c*/ 	.word	0xfffffffe
	.align		4
        /*0010*/ 	.word	0x00000000
	.align		4
        /*0014*/ 	.word	0xfffffffd
	.align		4
        /*0018*/ 	.word	0x00000000
	.align		4
        /*001c*/ 	.word	0xfffffffc


//--------------------- .nv.constant4             --------------------------
	.section	.nv.constant4,"a",@progbits
	.align	8
	.align		8
.nv.constant4:
        /*0000*/ 	.dword	_$_str
	.align		8
        /*0008*/ 	.dword	_$_str_$_2


//--------------------- .text.triton_poi_fused__native_batch_norm_legit_no_training_cat_relu_18 --------------------------
	.section	.text.triton_poi_fused__native_batch_norm_legit_no_training_cat_relu_18,"ax",@progbits
	.align	128
        .global         triton_poi_fused__native_batch_norm_legit_no_training_cat_relu_18
        .type           triton_poi_fused__native_batch_norm_legit_no_training_cat_relu_18,@function
        .size           triton_poi_fused__native_batch_norm_legit_no_training_cat_relu_18,(.L_x_1 - triton_poi_fused__native_batch_norm_legit_no_training_cat_relu_18)
        .other          triton_poi_fused__native_batch_norm_legit_no_training_cat_relu_18,@"STO_CUDA_ENTRY STV_DEFAULT"
triton_poi_fused__native_batch_norm_legit_no_training_cat_relu_18:
.text.triton_poi_fused__native_batch_norm_legit_no_training_cat_relu_18:
[----:B------:R-:W0:Y:S01]  /*0000*/  LDC R1, c[0x0][0x28] ;  /* 0x00000a00ff017b82 */ /* 0x000e220000000800 */
[----:B------:R-:W1:Y:S07]  /*0010*/  S2R R0, SR_TID.X ;  /* 0x0000000000007919 */ /* 0x000e6e0000002100 */
[----:B------:R-:W2:Y:S01]  /*0020*/  LDC.64 R4, c[0x0][0x228] ;  /* 0x00008a00ff047b82 */ /* 0x000ea20000000a00 */
[----:B------:R-:W-:Y:S01]  /*0030*/  IMAD.MOV.U32 R6, RZ, RZ, RZ ;  /* 0x000000ffff067224 */ /* 0x000fe200078e00ff */
[----:B------:R-:W-:Y:S01]  /*0040*/  ULDC.64 UR4, c[0x0][0x208] ;  /* 0x0000820000047ab9 */ /* 0x000fe20000000a00 */
[----:B------:R-:W3:Y:S01]  /*0050*/  S2R R3, SR_CTAID.X ;  /* 0x0000000000037919 */ /* 0x000ee20000002500 */
[----:B------:R-:W-:Y:S01]  /*0060*/  HFMA2.MMA R10, -RZ, RZ, 0, 0 ;  /* 0x00000000ff0a7435 */ /* 0x000fe200000001ff */
[----:B------:R-:W-:-:S03]  /*0070*/  ULDC.64 UR6, c[0x0][0x218] ;  /* 0x0000860000067ab9 */ /* 0x000fc60000000a00 */
[----:B------:R-:W4:Y:S01]  /*0080*/  LDC.64 R14, c[0x0][0x220] ;  /* 0x00008800ff0e7b82 */ /* 0x000f220000000a00 */
[----:B-1----:R-:W-:-:S05]  /*0090*/  IMAD.SHL.U32 R0, R0, 0x2, RZ ;  /* 0x0000000200007824 */ /* 0x002fca00078e00ff */
[----:B------:R-:W-:-:S05]  /*00a0*/  LOP3.LUT R0, R0, 0xfe, RZ, 0xc0, !PT ;  /* 0x000000fe00007812 */ /* 0x000fca00078ec0ff */
[----:B---3--:R-:W-:-:S05]  /*00b0*/  IMAD R0, R3, 0x100, R0 ;  /* 0x0000010003007824 */ /* 0x008fca00078e0200 */
[----:B------:R-:W-:Y:S02]  /*00c0*/  SHF.R.S32.HI R3, RZ, 0x1f, R0 ;  /* 0x0000001fff037819 */ /* 0x000fe40000011400 */
[----:B------:R-:W-:Y:S02]  /*00d0*/  ISETP.GE.AND P0, PT, R0, 0x9800, PT ;  /* 0x000098000000780c */ /* 0x000fe40003f06270 */
[----:B------:R-:W-:-:S04]  /*00e0*/  LEA.HI R3, R3, R0, RZ, 0x6 ;  /* 0x0000000003037211 */ /* 0x000fc800078f30ff */
[----:B------:R-:W-:-:S05]  /*00f0*/  SHF.R.S32.HI R11, RZ, 0x6, R3 ;  /* 0x00000006ff0b7819 */ /* 0x000fca0000011403 */
[----:B------:R-:W-:-:S05]  /*0100*/  IMAD.HI R2, R11, 0x6bca1af3, RZ ;  /* 0x6bca1af30b027827 */ /* 0x000fca00078e02ff */
[----:B------:R-:W-:-:S04]  /*0110*/  SHF.R.U32.HI R7, RZ, 0x1f, R2 ;  /* 0x0000001fff077819 */ /* 0x000fc80000011602 */
[----:B------:R-:W-:-:S05]  /*0120*/  LEA.HI.SX32 R2, R2, R7, 0x1a ;  /* 0x0000000702027211 */ /* 0x000fca00078fd2ff */
[----:B------:R-:W-:-:S04]  /*0130*/  IMAD R11, R2, -0x98, R11 ;  /* 0xffffff68020b7824 */ /* 0x000fc800078e020b */
[----:B--2---:R-:W-:-:S05]  /*0140*/  IMAD.WIDE R4, R11, 0x4, R4 ;  /* 0x000000040b047825 */ /* 0x004fca00078e0204 */
[----:B------:R-:W2:Y:S01]  /*0150*/  @!P0 LDG.E.EL R6, desc[UR4][R4.64] ;  /* 0x0000000404068981 */ /* 0x000ea2000c2e1900 */
[----:B------:R-:W-:-:S03]  /*0160*/  IMAD.HI R2, R0, 0x6bca1af3, RZ ;  /* 0x6bca1af300027827 */ /* 0x000fc600078e02ff */
[----:B------:R1:W3:Y:S01]  /*0170*/  @!P0 LDG.E.EL R10, desc[UR4][R4.64] ;  /* 0x00000004040a8981 */ /* 0x0002e2000c2e1900 */
[----:B------:R-:W-:Y:S01]  /*0180*/  IMAD.SHL.U32 R8, R11, 0x40, RZ ;  /* 0x000000400b087824 */ /* 0x000fe200078e00ff */
[----:B------:R-:W-:-:S04]  /*0190*/  SHF.R.U32.HI R7, RZ, 0x1f, R2 ;  /* 0x0000001fff077819 */ /* 0x000fc80000011602 */
[----:B------:R-:W-:Y:S02]  /*01a0*/  LEA.HI.SX32 R17, R2, R7, 0x14 ;  /* 0x0000000702117211 */ /* 0x000fe400078fa2ff */
[----:B------:R-:W-:Y:S02]  /*01b0*/  LOP3.LUT R7, R3, 0xffffffc0, RZ, 0xc0, !PT ;  /* 0xffffffc003077812 */ /* 0x000fe400078ec0ff */
[----:B------:R-:W5:Y:S01]  /*01c0*/  LDC.64 R2, c[0x0][0x210] ;  /* 0x00008400ff027b82 */ /* 0x000f620000000a00 */
[C---:B------:R-:W-:Y:S02]  /*01d0*/  IMAD R9, R17.reuse, 0x300, RZ ;  /* 0x0000030011097824 */ /* 0x040fe400078e02ff */
[----:B------:R-:W-:Y:S02]  /*01e0*/  IMAD.IADD R7, R0, 0x1, -R7 ;  /* 0x0000000100077824 */ /* 0x000fe400078e0a07 */
[----:B-1----:R-:W-:Y:S01]  /*01f0*/  IMAD R4, R17, -0x2600, R0 ;  /* 0xffffda0011047824 */ /* 0x002fe200078e0200 */
[----:B------:R-:W-:-:S02]  /*0200*/  SHF.R.S32.HI R13, RZ, 0x1f, R9 ;  /* 0x0000001fff0d7819 */ /* 0x000fc40000011409 */
[----:B------:R-:W-:Y:S01]  /*0210*/  IADD3 R18, P1, P2, R8, R7, R9 ;  /* 0x0000000708127210 */ /* 0x000fe20007a3e009 */
[----:B------:R-:W-:Y:S01]  /*0220*/  IMAD R25, R17, 0x2300, R4 ;  /* 0x0000230011197824 */ /* 0x000fe200078e0204 */
[----:B------:R-:W-:Y:S02]  /*0230*/  SHF.R.S32.HI R8, RZ, 0x1f, R8 ;  /* 0x0000001fff087819 */ /* 0x000fe40000011408 */
[----:B------:R-:W-:Y:S02]  /*0240*/  CS2R R4, SRZ ;  /* 0x0000000000047805 */ /* 0x000fe4000001ff00 */
[----:B------:R-:W-:Y:S02]  /*0250*/  SHF.R.S32.HI R7, RZ, 0x1f, R7 ;  /* 0x0000001fff077819 */ /* 0x000fe40000011407 */
[----:B------:R-:W-:Y:S02]  /*0260*/  LEA R16, P3, R18, UR6, 0x2 ;  /* 0x0000000612107c11 */ /* 0x000fe4000f8610ff */
[----:B------:R-:W-:-:S02]  /*0270*/  IADD3.X R7, R8, R7, R13, P1, P2 ;  /* 0x0000000708077210 */ /* 0x000fc40000fe440d */
[----:B------:R-:W1:Y:S01]  /*0280*/  LDC.64 R12, c[0x0][0x230] ;  /* 0x00008c00ff0c7b82 */ /* 0x000e620000000a00 */
[C---:B------:R-:W-:Y:S02]  /*0290*/  ISETP.GE.AND P2, PT, R11.reuse, 0x8c, PT ;  /* 0x0000008c0b00780c */ /* 0x040fe40003f46270 */
[----:B------:R-:W-:Y:S02]  /*02a0*/  ISETP.GT.AND P1, PT, R11, 0x8b, !P0 ;  /* 0x0000008b0b00780c */ /* 0x000fe40004724270 */
[----:B------:R-:W-:Y:S01]  /*02b0*/  ISETP.LT.AND P4, PT, R0, 0x9800, !P2 ;  /* 0x000098000000780c */ /* 0x000fe20005781270 */
[----:B-----5:R-:W-:Y:S01]  /*02c0*/  IMAD.WIDE R24, R25, 0x4, R2 ;  /* 0x0000000419187825 */ /* 0x020fe200078e0202 */
[----:B------:R-:W-:Y:S01]  /*02d0*/  CS2R R2, SRZ ;  /* 0x0000000000027805 */ /* 0x000fe2000001ff00 */
[----:B------:R-:W5:Y:S01]  /*02e0*/  LDC.64 R8, c[0x0][0x238] ;  /* 0x00008e00ff087b82 */ /* 0x000f620000000a00 */
[----:B------:R-:W-:Y:S01]  /*02f0*/  LEA.HI.X R17, R18, UR7, R7, 0x2, P3 ;  /* 0x0000000712117c11 */ /* 0x000fe200098f1407 */
[----:B----4-:R-:W-:Y:S01]  /*0300*/  IMAD.WIDE R22, R11, 0x4, R14 ;  /* 0x000000040b167825 */ /* 0x010fe200078e020e */
[----:B------:R-:W-:-:S02]  /*0310*/  MOV R7, RZ ;  /* 0x000000ff00077202 */ /* 0x000fc40000000f00 */
[----:B------:R-:W-:-:S03]  /*0320*/  CS2R R14, SRZ ;  /* 0x00000000000e7805 */ /* 0x000fc6000001ff00 */
[----:B------:R-:W4:Y:S04]  /*0330*/  @P1 LDG.E.64 R4, desc[UR4][R16.64+-0x8c00] ;  /* 0xff74000410041981 */ /* 0x000f28000c1e1b00 */
[----:B------:R-:W4:Y:S01]  /*0340*/  @P4 LDG.E.64 R2, desc[UR4][R24.64] ;  /* 0x0000000418024981 */ /* 0x000f22000c1e1b00 */
[----:B-1----:R-:W-:-:S03]  /*0350*/  IMAD.WIDE R12, R11, 0x4, R12 ;  /* 0x000000040b0c7825 */ /* 0x002fc600078e020c */
[----:B------:R-:W4:Y:S04]  /*0360*/  @!P0 LDG.E.EL R7, desc[UR4][R22.64] ;  /* 0x0000000416078981 */ /* 0x000f28000c2e1900 */
[----:B------:R-:W4:Y:S01]  /*0370*/  @!P0 LDG.E.EL R14, desc[UR4][R22.64] ;  /* 0x00000004160e8981 */ /* 0x000f22000c2e1900 */
[----:B-----5:R-:W-:Y:S01]  /*0380*/  IMAD.WIDE R8, R11, 0x4, R8 ;  /* 0x000000040b087825 */ /* 0x020fe200078e0208 */
[----:B------:R-:W-:-:S03]  /*0390*/  HFMA2.MMA R11, -RZ, RZ, 0, 0 ;  /* 0x00000000ff0b7435 */ /* 0x000fc600000001ff */
[----:B------:R-:W-:Y:S01]  /*03a0*/  IMAD.MOV.U32 R20, RZ, RZ, RZ ;  /* 0x000000ffff147224 */ /* 0x000fe200078e00ff */
[----:B------:R-:W5:Y:S01]  /*03b0*/  @!P0 LDG.E.EL R15, desc[UR4][R8.64] ;  /* 0x00000004080f8981 */ /* 0x000f62000c2e1900 */
[----:B------:R-:W-:-:S04]  /*03c0*/  IMAD.MOV.U32 R18, RZ, RZ, RZ ;  /* 0x000000ffff127224 */ /* 0x000fc800078e00ff */
[----:B------:R-:W5:Y:S04]  /*03d0*/  @!P0 LDG.E.EL R20, desc[UR4][R12.64] ;  /* 0x000000040c148981 */ /* 0x000f68000c2e1900 */
[----:B------:R1:W5:Y:S04]  /*03e0*/  @!P0 LDG.E.EL R18, desc[UR4][R12.64] ;  /* 0x000000040c128981 */ /* 0x000368000c2e1900 */
[----:B------:R1:W5:Y:S01]  /*03f0*/  @!P0 LDG.E.EL R11, desc[UR4][R8.64] ;  /* 0x00000004080b8981 */ /* 0x000362000c2e1900 */
[----:B------:R-:W-:Y:S01]  /*0400*/  IMAD.MOV.U32 R21, RZ, RZ, 0x3e800000 ;  /* 0x3e800000ff157424 */ /* 0x000fe200078e00ff */
[----:B01----:R-:W0:Y:S08]  /*0410*/  LDC.64 R12, c[0x0][0x240] ;  /* 0x00009000ff0c7b82 */ /* 0x003e300000000a00 */
[----:B------:R-:W1:Y:S01]  /*0420*/  LDC.64 R8, c[0x0][0x248] ;  /* 0x00009200ff087b82 */ /* 0x000e620000000a00 */
[----:B0-----:R-:W-:-:S04]  /*0430*/  IMAD.WIDE R12, R0, 0x4, R12 ;  /* 0x00000004000c7825 */ /* 0x001fc800078e020c */
[----:B-1----:R-:W-:-:S04]  /*0440*/  IMAD.WIDE R8, R0, 0x4, R8 ;  /* 0x0000000400087825 */ /* 0x002fc800078e0208 */
[----:B--2---:R-:W-:-:S04]  /*0450*/  FADD R6, R6, 9.9999997473787516356e-06 ;  /* 0x3727c5ac06067421 */ /* 0x004fc80000000000 */
[----:B------:R-:W0:Y:S01]  /*0460*/  MUFU.SQRT R16, R6 ;  /* 0x0000000600107308 */ /* 0x000e220000002000 */
[----:B---3--:R-:W-:-:S07]  /*0470*/  FADD R10, R10, 9.9999997473787516356e-06 ;  /* 0x3727c5ac0a0a7421 */ /* 0x008fce0000000000 */
[----:B------:R-:W1:Y:S01]  /*0480*/  MUFU.SQRT R17, R10 ;  /* 0x0000000a00117308 */ /* 0x000e620000002000 */
[C---:B0-----:R-:W-:Y:S02]  /*0490*/  FSETP.GT.AND P6, PT, R16.reuse, 8.50705917302346158658e+37, PT ;  /* 0x7e8000001000780b */ /* 0x041fe40003fc4000 */
[----:B------:R-:W-:Y:S02]  /*04a0*/  FSETP.GEU.AND P3, PT, R16, 1.175494350822287508e-38, PT ;  /* 0x008000001000780b */ /* 0x000fe40003f6e000 */
[----:B------:R-:W-:Y:S02]  /*04b0*/  FSEL R19, R21, 1, P6 ;  /* 0x3f80000015137808 */ /* 0x000fe40003000000 */
[----:B-1----:R-:W-:-:S07]  /*04c0*/  FSETP.GT.AND P5, PT, R17, 8.50705917302346158658e+37, PT ;  /* 0x7e8000001100780b */ /* 0x002fce0003fa4000 */
[----:B------:R-:W-:Y:S01]  /*04d0*/  @P6 FMUL R16, R16, 0.25 ;  /* 0x3e80000010106820 */ /* 0x000fe20000400000 */
[----:B------:R-:W-:-:S03]  /*04e0*/  FSETP.GEU.AND P6, PT, R17, 1.175494350822287508e-38, PT ;  /* 0x008000001100780b */ /* 0x000fc60003fce000 */
[----:B------:R-:W-:Y:S02]  /*04f0*/  @!P3 FMUL R16, R16, 16777216 ;  /* 0x4b8000001010b820 */ /* 0x000fe40000400000 */
[----:B------:R-:W-:-:S08]  /*0500*/  @P5 FMUL R17, R17, 0.25 ;  /* 0x3e80000011115820 */ /* 0x000fd00000400000 */
[----:B------:R-:W-:Y:S01]  /*0510*/  @!P6 FMUL R17, R17, 16777216 ;  /* 0x4b8000001111e820 */ /* 0x000fe20000400000 */
[----:B------:R-:W0:Y:S01]  /*0520*/  MUFU.RCP R16, R16 ;  /* 0x0000001000107308 */ /* 0x000e220000001000 */
[----:B------:R-:W-:-:S07]  /*0530*/  FSEL R6, R21, 1, P5 ;  /* 0x3f80000015067808 */ /* 0x000fce0002800000 */
[----:B------:R-:W1:Y:S01]  /*0540*/  MUFU.RCP R17, R17 ;  /* 0x0000001100117308 */ /* 0x000e620000001000 */
[----:B----4-:R-:W-:Y:S02]  /*0550*/  SEL R2, R2, RZ, P4 ;  /* 0x000000ff02027207 */ /* 0x010fe40002000000 */
[----:B------:R-:W-:Y:S01]  /*0560*/  SEL R3, R3, RZ, P4 ;  /* 0x000000ff03037207 */ /* 0x000fe20002000000 */
[----:B------:R-:W-:Y:S01]  /*0570*/  @!P3 FMUL R19, R19, 16777216 ;  /* 0x4b8000001313b820 */ /* 0x000fe20000400000 */
[----:B------:R-:W-:Y:S01]  /*0580*/  @P2 SEL R2, R4, RZ, P1 ;  /* 0x000000ff04022207 */ /* 0x000fe20000800000 */
[----:B------:R-:W-:Y:S01]  /*0590*/  @!P6 FMUL R6, R6, 16777216 ;  /* 0x4b8000000606e820 */ /* 0x000fe20000400000 */
[----:B------:R-:W-:Y:S01]  /*05a0*/  @P2 SEL R3, R5, RZ, P1 ;  /* 0x000000ff05032207 */ /* 0x000fe20000800000 */
[----:B0-----:R-:W-:Y:S02]  /*05b0*/  FMUL R16, R16, R19 ;  /* 0x0000001310107220 */ /* 0x001fe40000400000 */
[----:B------:R-:W-:-:S02]  /*05c0*/  FADD R7, R2, -R7 ;  /* 0x8000000702077221 */ /* 0x000fc40000000000 */
[----:B------:R-:W-:Y:S01]  /*05d0*/  FADD R14, R3, -R14 ;  /* 0x8000000e030e7221 */ /* 0x000fe20000000000 */
[----:B-1----:R-:W-:Y:S01]  /*05e0*/  FMUL R17, R17, R6 ;  /* 0x0000000611117220 */ /* 0x002fe20000400000 */
[----:B------:R-:W-:-:S03]  /*05f0*/  FMUL R16, R7, R16 ;  /* 0x0000001007107220 */ /* 0x000fc60000400000 */
[----:B------:R-:W-:Y:S01]  /*0600*/  FMUL R14, R14, R17 ;  /* 0x000000110e0e7220 */ /* 0x000fe20000400000 */
[----:B-----5:R-:W-:Y:S01]  /*0610*/  FFMA R15, R16, R20, R15 ;  /* 0x00000014100f7223 */ /* 0x020fe2000000000f */
[----:B------:R0:W-:Y:S02]  /*0620*/  @!P0 STG.E.64 desc[UR4][R12.64], R2 ;  /* 0x000000020c008986 */ /* 0x0001e4000c101b04 */
[----:B------:R-:W-:Y:S02]  /*0630*/  FFMA R11, R14, R18, R11 ;  /* 0x000000120e0b7223 */ /* 0x000fe4000000000b */
[----:B------:R-:W-:-:S03]  /*0640*/  FSETP.GEU.AND P1, PT, R15, RZ, PT ;  /* 0x000000ff0f00720b */ /* 0x000fc60003f2e000 */
[----:B------:R-:W-:Y:S02]  /*0650*/  FSETP.GEU.AND P2, PT, R11, RZ, PT ;  /* 0x000000ff0b00720b */ /* 0x000fe40003f4e000 */
[----:B------:R-:W-:Y:S02]  /*0660*/  FSEL R10, R15, RZ, P1 ;  /* 0x000000ff0f0a7208 */ /* 0x000fe40000800000 */
[----:B------:R-:W-:Y:S01]  /*0670*/  FSEL R11, R11, RZ, P2 ;  /* 0x000000ff0b0b7208 */ /* 0x000fe20001000000 */
[----:B0-----:R-:W-:Y:S08]  /*0680*/  @P0 EXIT ;  /* 0x000000000000094d */ /* 0x001ff00003800000 */
[----:B------:R-:W-:Y:S01]  /*0690*/  STG.E.64 desc[UR4][R8.64], R10 ;  /* 0x0000000a08007986 */ /* 0x000fe2000c101b04 */
[----:B------:R-:W-:Y:S05]  /*06a0*/  EXIT ;  /* 0x000000000000794d */ /* 0x000fea0003800000 */
.L_x_0:
[----:B------:R-:W-:-:S00]  /*06b0*/  BRA `(.L_x_0) ;  /* 0xfffffffc00fc7947 */ /* 0x000fc0000383ffff */
[----:B------:R-:W-:-:S00]  /*06c0*/  NOP ;  /* 0x0000000000007918 */ /* 0x000fc00000000000 */
        /* <DEDUP_REMOVED lines=11> */
.L_x_1:


//--------------------- .nv.global.init           --------------------------
	.section	.nv.global.init,"aw",@progbits
.nv.global.init:
	.type		_$_str,@object
	.size		_$_str,(_$_str_$_2 - _$_str)
_$_str:
        /*0000*/ 	.byte	0x5f, 0x5f, 0x43, 0x55, 0x44, 0x41, 0x5f, 0x46, 0x54, 0x5a, 0x00
	.type		_$_str_$_2,@object
	.size		_$_str_$_2,(.L_1 - _$_str_$_2)
_$_str_$_2:
        /*000b*/ 	.byte	0x5f, 0x5f, 0x43, 0x55, 0x44, 0x41, 0x5f, 0x50, 0x52, 0x45, 0x43, 0x5f, 0x53, 0x51, 0x52, 0x54
        /*001b*/ 	.byte	0x00
.L_1:


//--------------------- .nv.constant0.triton_poi_fused__native_batch_norm_legit_no_training_cat_relu_18 --------------------------
	.section	.nv.constant0.triton_poi_fused__native_batch_norm_legit_no_training_cat_relu_18,"a",@progbits
	.sectionflags	@""
	.align	4
.nv.constant0.triton_poi_fused__native_batch_norm_legit_no_training_cat_relu_18:
	.zero		596
